//
// Generated by NVIDIA NVVM Compiler
//
// Compiler Build ID: CL-36424714
// Cuda compilation tools, release 13.0, V13.0.88
// Based on NVVM 20.0.0
//

.version 9.0
.target sm_100
.address_size 64

	// .globl	_Z23transpose_shared_memoryPfPKfii
// _ZZ23transpose_shared_memoryPfPKfiiE4tile has been demoted

.visible .entry _Z23transpose_shared_memoryPfPKfii(
	.param .u64 .ptr .align 1 _Z23transpose_shared_memoryPfPKfii_param_0,
	.param .u64 .ptr .align 1 _Z23transpose_shared_memoryPfPKfii_param_1,
	.param .u32 _Z23transpose_shared_memoryPfPKfii_param_2,
	.param .u32 _Z23transpose_shared_memoryPfPKfii_param_3
)
{
	.reg .pred 	%p<7>;
	.reg .b32 	%r<25>;
	.reg .b32 	%f<3>;
	.reg .b64 	%rd<9>;
	// demoted variable
	.shared .align 4 .b8 _ZZ23transpose_shared_memoryPfPKfiiE4tile[4224];
	ld.param.u64 	%rd1, [_Z23transpose_shared_memoryPfPKfii_param_0];
	ld.param.u64 	%rd2, [_Z23transpose_shared_memoryPfPKfii_param_1];
	ld.param.u32 	%r9, [_Z23transpose_shared_memoryPfPKfii_param_2];
	ld.param.u32 	%r11, [_Z23transpose_shared_memoryPfPKfii_param_3];
	mov.u32 	%r12, %ctaid.x;
	shl.b32 	%r1, %r12, 5;
	mov.u32 	%r2, %tid.x;
	add.s32 	%r3, %r1, %r2;
	mov.u32 	%r13, %ctaid.y;
	shl.b32 	%r4, %r13, 5;
	mov.u32 	%r5, %tid.y;
	add.s32 	%r14, %r4, %r5;
	setp.ge.s32 	%p1, %r3, %r9;
	setp.ge.s32 	%p2, %r14, %r11;
	or.pred  	%p3, %p1, %p2;
	@%p3 bra 	$L__BB0_2;
	cvta.to.global.u64 	%rd3, %rd2;
	mad.lo.s32 	%r15, %r9, %r14, %r3;
	mul.wide.s32 	%rd4, %r15, 4;
	add.s64 	%rd5, %rd3, %rd4;
	ld.global.f32 	%f1, [%rd5];
	mov.u32 	%r16, _ZZ23transpose_shared_memoryPfPKfiiE4tile;
	mad.lo.s32 	%r17, %r5, 132, %r16;
	shl.b32 	%r18, %r2, 2;
	add.s32 	%r19, %r17, %r18;
	st.shared.f32 	[%r19], %f1;
$L__BB0_2:
	bar.sync 	0;
	add.s32 	%r7, %r4, %r2;
	add.s32 	%r8, %r1, %r5;
	setp.ge.s32 	%p4, %r7, %r11;
	setp.ge.s32 	%p5, %r8, %r9;
	or.pred  	%p6, %p5, %p4;
	@%p6 bra 	$L__BB0_4;
	mov.u32 	%r20, _ZZ23transpose_shared_memoryPfPKfiiE4tile;
	mad.lo.s32 	%r21, %r2, 132, %r20;
	shl.b32 	%r22, %r5, 2;
	add.s32 	%r23, %r21, %r22;
	ld.shared.f32 	%f2, [%r23];
	mad.lo.s32 	%r24, %r11, %r8, %r7;
	cvta.to.global.u64 	%rd6, %rd1;
	mul.wide.s32 	%rd7, %r24, 4;
	add.s64 	%rd8, %rd6, %rd7;
	st.global.f32 	[%rd8], %f2;
$L__BB0_4:
	ret;

}


// ===== COMPILED SASS (sm_100) =====

	.target	sm_100

	.elftype	@"ET_EXEC"


//--------------------- .note.nv.tkinfo           --------------------------
	.section	.note.nv.tkinfo,"",@"SHT_NOTE"
	.sectionflags	@"SHF_NOTE_NV_TKINFO"
	.tkinfo
        /*0018*/ 	.word	0x00000002
        /*0030*/ 	.string	""
        /*0030*/ 	.string	"ptxas"
        /*0030*/ 	.string	"Cuda compilation tools, release 13.0, V13.0.88"
        /*0030*/ 	.string	"Build cuda_13.0.r13.0/compiler.36424714_0"
        /*0030*/ 	.string	"-arch sm_100 -m 64 "



//--------------------- .note.nv.cuinfo           --------------------------
	.section	.note.nv.cuinfo,"",@"SHT_NOTE"
	.sectionflags	@"SHF_NOTE_NV_CUINFO"
        /*0018*/ 	.short	0x0002
        /*001a*/ 	.short	0x0064
        /*001c*/ 	.short	0x0082
	.zero		2


//--------------------- .nv.info                  --------------------------
	.section	.nv.info,"",@"SHT_CUDA_INFO"
	.align	4


	//----- nvinfo : EIATTR_REGCOUNT
	.align		4
        /*0000*/ 	.byte	0x04, 0x2f
        /*0002*/ 	.short	(.L_1 - .L_0)
	.align		4
.L_0:
        /*0004*/ 	.word	index@(_Z23transpose_shared_memoryPfPKfii)
        /*0008*/ 	.word	0x0000000c


	//----- nvinfo : EIATTR_FRAME_SIZE
	.align		4
.L_1:
        /*000c*/ 	.byte	0x04, 0x11
        /*000e*/ 	.short	(.L_3 - .L_2)
	.align		4
.L_2:
        /*0010*/ 	.word	index@(_Z23transpose_shared_memoryPfPKfii)
        /*0014*/ 	.word	0x00000000


	//----- nvinfo : EIATTR_MIN_STACK_SIZE
	.align		4
.L_3:
        /*0018*/ 	.byte	0x04, 0x12
        /*001a*/ 	.short	(.L_5 - .L_4)
	.align		4
.L_4:
        /*001c*/ 	.word	index@(_Z23transpose_shared_memoryPfPKfii)
        /*0020*/ 	.word	0x00000000
.L_5:


//--------------------- .nv.compat                --------------------------
	.section	.nv.compat,"",@"SHT_CUDA_COMPAT_INFO"
	.align	4
        /*0000*/ 	.byte	0x02, 0x09, 0x00, 0x00, 0x02, 0x02, 0x01, 0x00, 0x02, 0x05, 0x05, 0x00, 0x03, 0x07, 0x01, 0x01
        /*0010*/ 	.byte	0x02, 0x03, 0x00, 0x00, 0x02, 0x06, 0x01, 0x00, 0x04, 0x0b, 0x08, 0x00, 0x09, 0x00, 0x00, 0x00
        /*0020*/ 	.byte	0x00, 0x00, 0x00, 0x00


//--------------------- .nv.info._Z23transpose_shared_memoryPfPKfii --------------------------
	.section	.nv.info._Z23transpose_shared_memoryPfPKfii,"",@"SHT_CUDA_INFO"
	.sectionflags	@""
	.align	4


	//----- nvinfo : EIATTR_CUDA_API_VERSION
	.align		4
        /*0000*/ 	.byte	0x04, 0x37
        /*0002*/ 	.short	(.L_7 - .L_6)
.L_6:
        /*0004*/ 	.word	0x00000082


	//----- nvinfo : EIATTR_KPARAM_INFO
	.align		4
.L_7:
        /*0008*/ 	.byte	0x04, 0x17
        /*000a*/ 	.short	(.L_9 - .L_8)
.L_8:
        /*000c*/ 	.word	0x00000000
        /*0010*/ 	.short	0x0003
        /*0012*/ 	.short	0x0014
        /*0014*/ 	.byte	0x00, 0xf0, 0x11, 0x00


	//----- nvinfo : EIATTR_KPARAM_INFO
	.align		4
.L_9:
        /*0018*/ 	.byte	0x04, 0x17
        /*001a*/ 	.short	(.L_11 - .L_10)
.L_10:
        /*001c*/ 	.word	0x00000000
        /*0020*/ 	.short	0x0002
        /*0022*/ 	.short	0x0010
        /*0024*/ 	.byte	0x00, 0xf0, 0x11, 0x00


	//----- nvinfo : EIATTR_KPARAM_INFO
	.align		4
.L_11:
        /*0028*/ 	.byte	0x04, 0x17
        /*002a*/ 	.short	(.L_13 - .L_12)
.L_12:
        /*002c*/ 	.word	0x00000000
        /*0030*/ 	.short	0x0001
        /*0032*/ 	.short	0x0008
        /*0034*/ 	.byte	0x00, 0xf5, 0x21, 0x00


	//----- nvinfo : EIATTR_KPARAM_INFO
	.align		4
.L_13:
        /*0038*/ 	.byte	0x04, 0x17
        /*003a*/ 	.short	(.L_15 - .L_14)
.L_14:
        /*003c*/ 	.word	0x00000000
        /*0040*/ 	.short	0x0000
        /*0042*/ 	.short	0x0000
        /*0044*/ 	.byte	0x00, 0xf5, 0x21, 0x00


	//----- nvinfo : EIATTR_SPARSE_MMA_MASK
	.align		4
.L_15:
        /*0048*/ 	.byte	0x03, 0x50
        /*004a*/ 	.short	0x0000


	//----- nvinfo : EIATTR_MAXREG_COUNT
	.align		4
        /*004c*/ 	.byte	0x03, 0x1b
        /*004e*/ 	.short	0x00ff


	//----- nvinfo : EIATTR_NUM_BARRIERS
	.align		4
        /*0050*/ 	.byte	0x02, 0x4c
        /*0052*/ 	.byte	0x01
	.zero		1


	//----- nvinfo : EIATTR_MERCURY_ISA_VERSION
	.align		4
        /*0054*/ 	.byte	0x03, 0x5f
        /*0056*/ 	.short	0x0101


	//----- nvinfo : EIATTR_VRC_CTA_INIT_COUNT
	.align		4
        /*0058*/ 	.byte	0x02, 0x4a
	.zero		1
	.zero		1


	//----- nvinfo : EIATTR_EXIT_INSTR_OFFSETS
	.align		4
        /*005c*/ 	.byte	0x04, 0x1c
        /*005e*/ 	.short	(.L_17 - .L_16)


	//   ....[0]....
.L_16:
        /*0060*/ 	.word	0x000001a0


	//   ....[1]....
        /*0064*/ 	.word	0x00000250


	//----- nvinfo : EIATTR_CBANK_PARAM_SIZE
	.align		4
.L_17:
        /*0068*/ 	.byte	0x03, 0x19
        /*006a*/ 	.short	0x0018


	//----- nvinfo : EIATTR_PARAM_CBANK
	.align		4
        /*006c*/ 	.byte	0x04, 0x0a
        /*006e*/ 	.short	(.L_19 - .L_18)
	.align		4
.L_18:
        /*0070*/ 	.word	index@(.nv.constant0._Z23transpose_shared_memoryPfPKfii)
        /*0074*/ 	.short	0x0380
        /*0076*/ 	.short	0x0018


	//----- nvinfo : EIATTR_SW_WAR
	.align		4
.L_19:
        /*0078*/ 	.byte	0x04, 0x36
        /*007a*/ 	.short	(.L_21 - .L_20)
.L_20:
        /*007c*/ 	.word	0x00000008
.L_21:


//--------------------- .nv.callgraph             --------------------------
	.section	.nv.callgraph,"",@"SHT_CUDA_CALLGRAPH"
	.align	4
	.sectionentsize	8
	.align		4
        /*0000*/ 	.word	0x00000000
	.align		4
        /*0004*/ 	.word	0xffffffff
	.align		4
        /*0008*/ 	.word	0x00000000
	.align		4
        /*000c*/ 	.word	0xfffffffe
	.align		4
        /*0010*/ 	.word	0x00000000
	.align		4
        /*0014*/ 	.word	0xfffffffd
	.align		4
        /*0018*/ 	.word	0x00000000
	.align		4
        /*001c*/ 	.word	0xfffffffc


//--------------------- .text._Z23transpose_shared_memoryPfPKfii --------------------------
	.section	.text._Z23transpose_shared_memoryPfPKfii,"ax",@progbits
	.align	128
        .global         _Z23transpose_shared_memoryPfPKfii
        .type           _Z23transpose_shared_memoryPfPKfii,@function
        .size           _Z23transpose_shared_memoryPfPKfii,(.L_x_1 - _Z23transpose_shared_memoryPfPKfii)
        .other          _Z23transpose_shared_memoryPfPKfii,@"STO_CUDA_ENTRY STV_DEFAULT"
_Z23transpose_shared_memoryPfPKfii:
.text._Z23transpose_shared_memoryPfPKfii:
[----:B------:R-:W-:Y:S01]  /*0000*/  LDC R1, c[0x0][0x37c] ;  /* 0x0000df00ff017b82 */ /* 0x000fe20000000800 */
[----:B------:R-:W0:Y:S01]  /*0010*/  S2R R8, SR_TID.Y ;  /* 0x0000000000087919 */ /* 0x000e220000002200 */
[----:B------:R-:W1:Y:S01]  /*0020*/  LDCU.64 UR6, c[0x0][0x390] ;  /* 0x00007200ff0677ac */ /* 0x000e620008000a00 */
[----:B------:R-:W0:Y:S01]  /*0030*/  S2R R9, SR_CTAID.Y ;  /* 0x0000000000097919 */ /* 0x000e220000002600 */
[----:B------:R-:W2:Y:S01]  /*0040*/  LDCU.64 UR4, c[0x0][0x358] ;  /* 0x00006b00ff0477ac */ /* 0x000ea20008000a00 */
[----:B------:R-:W3:Y:S01]  /*0050*/  S2R R7, SR_CTAID.X ;  /* 0x0000000000077919 */ /* 0x000ee20000002500 */
[----:B------:R-:W3:Y:S01]  /*0060*/  S2R R6, SR_TID.X ;  /* 0x0000000000067919 */ /* 0x000ee20000002100 */
[----:B0-----:R-:W-:-:S05]  /*0070*/  IMAD R5, R9, 0x20, R8 ;  /* 0x0000002009057824 */ /* 0x001fca00078e0208 */
[----:B-1----:R-:W-:Y:S01]  /*0080*/  ISETP.GE.AND P0, PT, R5, UR7, PT ;  /* 0x0000000705007c0c */ /* 0x002fe2000bf06270 */
[----:B---3--:R-:W-:-:S05]  /*0090*/  IMAD R0, R7, 0x20, R6 ;  /* 0x0000002007007824 */ /* 0x008fca00078e0206 */
[----:B------:R-:W-:-:S13]  /*00a0*/  ISETP.GE.OR P0, PT, R0, UR6, P0 ;  /* 0x0000000600007c0c */ /* 0x000fda0008706670 */
[----:B------:R-:W0:Y:S01]  /*00b0*/  @!P0 LDC.64 R2, c[0x0][0x388] ;  /* 0x0000e200ff028b82 */ /* 0x000e220000000a00 */
[----:B------:R-:W-:-:S04]  /*00c0*/  @!P0 IMAD R5, R5, UR6, R0 ;  /* 0x0000000605058c24 */ /* 0x000fc8000f8e0200 */
[----:B0-----:R-:W-:-:S06]  /*00d0*/  @!P0 IMAD.WIDE R2, R5, 0x4, R2 ;  /* 0x0000000405028825 */ /* 0x001fcc00078e0202 */
[----:B--2---:R-:W2:Y:S01]  /*00e0*/  @!P0 LDG.E R2, desc[UR4][R2.64] ;  /* 0x0000000402028981 */ /* 0x004ea2000c1e1900 */
[----:B------:R-:W-:Y:S01]  /*00f0*/  @!P0 MOV R0, 0x400 ;  /* 0x0000040000008802 */ /* 0x000fe20000000f00 */
[----:B------:R-:W-:Y:S01]  /*0100*/  IMAD R7, R7, 0x20, R8 ;  /* 0x0000002007077824 */ /* 0x000fe200078e0208 */
[----:B------:R-:W-:Y:S01]  /*0110*/  LEA R4, R9, R6, 0x5 ;  /* 0x0000000609047211 */ /* 0x000fe200078e28ff */
[----:B------:R-:W0:Y:S03]  /*0120*/  @!P0 S2R R5, SR_CgaCtaId ;  /* 0x0000000000058919 */ /* 0x000e260000008800 */
[----:B------:R-:W-:-:S04]  /*0130*/  ISETP.GE.AND P1, PT, R4, UR7, PT ;  /* 0x0000000704007c0c */ /* 0x000fc8000bf26270 */
[----:B------:R-:W-:Y:S02]  /*0140*/  ISETP.GE.OR P1, PT, R7, UR6, P1 ;  /* 0x0000000607007c0c */ /* 0x000fe40008f26670 */
[----:B0-----:R-:W-:-:S05]  /*0150*/  @!P0 LEA R0, R5, R0, 0x18 ;  /* 0x0000000005008211 */ /* 0x001fca00078ec0ff */
[----:B------:R-:W-:-:S05]  /*0160*/  @!P0 IMAD R0, R8, 0x84, R0 ;  /* 0x0000008408008824 */ /* 0x000fca00078e0200 */
[----:B------:R-:W-:-:S05]  /*0170*/  @!P0 LEA R5, R6, R0, 0x2 ;  /* 0x0000000006058211 */ /* 0x000fca00078e10ff */
[----:B--2---:R0:W-:Y:S01]  /*0180*/  @!P0 STS [R5], R2 ;  /* 0x0000000205008388 */ /* 0x0041e20000000800 */
[----:B------:R-:W-:Y:S06]  /*0190*/  BAR.SYNC.DEFER_BLOCKING 0x0 ;  /* 0x0000000000007b1d */ /* 0x000fec0000010000 */
[----:B------:R-:W-:Y:S05]  /*01a0*/  @P1 EXIT ;  /* 0x000000000000194d */ /* 0x000fea0003800000 */
[----:B------:R-:W1:Y:S01]  /*01b0*/  S2R R3, SR_CgaCtaId ;  /* 0x0000000000037919 */ /* 0x000e620000008800 */
[----:B------:R-:W-:Y:S01]  /*01c0*/  MOV R0, 0x400 ;  /* 0x0000040000007802 */ /* 0x000fe20000000f00 */
[----:B------:R-:W-:-:S03]  /*01d0*/  IMAD R7, R7, UR7, R4 ;  /* 0x0000000707077c24 */ /* 0x000fc6000f8e0204 */
[----:B-1----:R-:W-:-:S05]  /*01e0*/  LEA R3, R3, R0, 0x18 ;  /* 0x0000000003037211 */ /* 0x002fca00078ec0ff */
[----:B------:R-:W-:Y:S02]  /*01f0*/  IMAD R0, R6, 0x84, R3 ;  /* 0x0000008406007824 */ /* 0x000fe400078e0203 */
[----:B0-----:R-:W0:Y:S02]  /*0200*/  LDC.64 R2, c[0x0][0x380] ;  /* 0x0000e000ff027b82 */ /* 0x001e240000000a00 */
[----:B------:R-:W-:-:S05]  /*0210*/  IMAD R0, R8, 0x4, R0 ;  /* 0x0000000408007824 */ /* 0x000fca00078e0200 */
[----:B------:R-:W1:Y:S01]  /*0220*/  LDS R5, [R0] ;  /* 0x0000000000057984 */ /* 0x000e620000000800 */
[----:B0-----:R-:W-:-:S05]  /*0230*/  IMAD.WIDE R2, R7, 0x4, R2 ;  /* 0x0000000407027825 */ /* 0x001fca00078e0202 */
[----:B-1----:R-:W-:Y:S01]  /*0240*/  STG.E desc[UR4][R2.64], R5 ;  /* 0x0000000502007986 */ /* 0x002fe2000c101904 */
[----:B------:R-:W-:Y:S05]  /*0250*/  EXIT ;  /* 0x000000000000794d */ /* 0x000fea0003800000 */
.L_x_0:
[----:B------:R-:W-:-:S00]  /*0260*/  BRA `(.L_x_0) ;  /* 0xfffffffc00fc7947 */ /* 0x000fc0000383ffff */
[----:B------:R-:W-:-:S00]  /*0270*/  NOP ;  /* 0x0000000000007918 */ /* 0x000fc00000000000 */
        /* <DEDUP_REMOVED lines=8> */
.L_x_1:


//--------------------- .nv.shared._Z23transpose_shared_memoryPfPKfii --------------------------
	.section	.nv.shared._Z23transpose_shared_memoryPfPKfii,"aw",@nobits
	.sectionflags	@""
	.align	4
.nv.shared._Z23transpose_shared_memoryPfPKfii:
	.zero		5248


//--------------------- .nv.shared.reserved.0     --------------------------
	.section	.nv.shared.reserved.0,"aw",@nobits
	.weak		__nv_reservedSMEM_offset_0_alias
	.size		__nv_reservedSMEM_offset_0_alias, 0, 64
	.other		__nv_reservedSMEM_offset_0_alias,@"STO_CUDA_RESERVED_SHARED STV_DEFAULT"
__nv_reservedSMEM_offset_0_alias:
	.zero		0
	.zero		64


//--------------------- .nv.constant0._Z23transpose_shared_memoryPfPKfii --------------------------
	.section	.nv.constant0._Z23transpose_shared_memoryPfPKfii,"a",@progbits
	.sectionflags	@""
	.align	4
.nv.constant0._Z23transpose_shared_memoryPfPKfii:
	.zero		920


//--------------------- SYMBOLS --------------------------

	.type		.nv.reservedSmem.offset0,@object
	.size		.nv.reservedSmem.offset0,0x4
	.type		.nv.reservedSmem.cap,@object
	.size		.nv.reservedSmem.cap,0x4
